//
// Generated by NVIDIA NVVM Compiler
//
// Compiler Build ID: CL-36424714
// Cuda compilation tools, release 13.0, V13.0.88
// Based on NVVM 20.0.0
//

.version 9.0
.target sm_100
.address_size 64

	// .globl	_Z17AddArraysAtDevicePiS_i

.visible .entry _Z17AddArraysAtDevicePiS_i(
	.param .u64 .ptr .align 1 _Z17AddArraysAtDevicePiS_i_param_0,
	.param .u64 .ptr .align 1 _Z17AddArraysAtDevicePiS_i_param_1,
	.param .u32 _Z17AddArraysAtDevicePiS_i_param_2
)
{
	.reg .pred 	%p<2>;
	.reg .b32 	%r<9>;
	.reg .b64 	%rd<8>;

	ld.param.u64 	%rd1, [_Z17AddArraysAtDevicePiS_i_param_0];
	ld.param.u64 	%rd2, [_Z17AddArraysAtDevicePiS_i_param_1];
	ld.param.u32 	%r2, [_Z17AddArraysAtDevicePiS_i_param_2];
	mov.u32 	%r3, %ctaid.x;
	mov.u32 	%r4, %ntid.x;
	mov.u32 	%r5, %tid.x;
	mad.lo.s32 	%r1, %r3, %r4, %r5;
	setp.ge.s32 	%p1, %r1, %r2;
	@%p1 bra 	$L__BB0_2;
	cvta.to.global.u64 	%rd3, %rd2;
	cvta.to.global.u64 	%rd4, %rd1;
	mul.wide.s32 	%rd5, %r1, 4;
	add.s64 	%rd6, %rd3, %rd5;
	ld.global.u32 	%r6, [%rd6];
	add.s64 	%rd7, %rd4, %rd5;
	ld.global.u32 	%r7, [%rd7];
	add.s32 	%r8, %r7, %r6;
	st.global.u32 	[%rd7], %r8;
$L__BB0_2:
	ret;

}


// ===== COMPILED SASS (sm_100) =====

	.target	sm_100

	.elftype	@"ET_EXEC"


//--------------------- .note.nv.tkinfo           --------------------------
	.section	.note.nv.tkinfo,"",@"SHT_NOTE"
	.sectionflags	@"SHF_NOTE_NV_TKINFO"
	.tkinfo
        /*0018*/ 	.word	0x00000002
        /*0030*/ 	.string	""
        /*0030*/ 	.string	"ptxas"
        /*0030*/ 	.string	"Cuda compilation tools, release 13.0, V13.0.88"
        /*0030*/ 	.string	"Build cuda_13.0.r13.0/compiler.36424714_0"
        /*0030*/ 	.string	"-arch sm_100 -m 64 "



//--------------------- .note.nv.cuinfo           --------------------------
	.section	.note.nv.cuinfo,"",@"SHT_NOTE"
	.sectionflags	@"SHF_NOTE_NV_CUINFO"
        /*0018*/ 	.short	0x0002
        /*001a*/ 	.short	0x0064
        /*001c*/ 	.short	0x0082
	.zero		2


//--------------------- .nv.info                  --------------------------
	.section	.nv.info,"",@"SHT_CUDA_INFO"
	.align	4


	//----- nvinfo : EIATTR_REGCOUNT
	.align		4
        /*0000*/ 	.byte	0x04, 0x2f
        /*0002*/ 	.short	(.L_1 - .L_0)
	.align		4
.L_0:
        /*0004*/ 	.word	index@(_Z17AddArraysAtDevicePiS_i)
        /*0008*/ 	.word	0x0000000a


	//----- nvinfo : EIATTR_FRAME_SIZE
	.align		4
.L_1:
        /*000c*/ 	.byte	0x04, 0x11
        /*000e*/ 	.short	(.L_3 - .L_2)
	.align		4
.L_2:
        /*0010*/ 	.word	index@(_Z17AddArraysAtDevicePiS_i)
        /*0014*/ 	.word	0x00000000


	//----- nvinfo : EIATTR_MIN_STACK_SIZE
	.align		4
.L_3:
        /*0018*/ 	.byte	0x04, 0x12
        /*001a*/ 	.short	(.L_5 - .L_4)
	.align		4
.L_4:
        /*001c*/ 	.word	index@(_Z17AddArraysAtDevicePiS_i)
        /*0020*/ 	.word	0x00000000
.L_5:


//--------------------- .nv.compat                --------------------------
	.section	.nv.compat,"",@"SHT_CUDA_COMPAT_INFO"
	.align	4
        /*0000*/ 	.byte	0x02, 0x09, 0x00, 0x00, 0x02, 0x02, 0x01, 0x00, 0x02, 0x05, 0x05, 0x00, 0x03, 0x07, 0x01, 0x01
        /*0010*/ 	.byte	0x02, 0x03, 0x00, 0x00, 0x02, 0x06, 0x01, 0x00, 0x04, 0x0b, 0x08, 0x00, 0x09, 0x00, 0x00, 0x00
        /*0020*/ 	.byte	0x00, 0x00, 0x00, 0x00


//--------------------- .nv.info._Z17AddArraysAtDevicePiS_i --------------------------
	.section	.nv.info._Z17AddArraysAtDevicePiS_i,"",@"SHT_CUDA_INFO"
	.sectionflags	@""
	.align	4


	//----- nvinfo : EIATTR_CUDA_API_VERSION
	.align		4
        /*0000*/ 	.byte	0x04, 0x37
        /*0002*/ 	.short	(.L_7 - .L_6)
.L_6:
        /*0004*/ 	.word	0x00000082


	//----- nvinfo : EIATTR_KPARAM_INFO
	.align		4
.L_7:
        /*0008*/ 	.byte	0x04, 0x17
        /*000a*/ 	.short	(.L_9 - .L_8)
.L_8:
        /*000c*/ 	.word	0x00000000
        /*0010*/ 	.short	0x0002
        /*0012*/ 	.short	0x0010
        /*0014*/ 	.byte	0x00, 0xf0, 0x11, 0x00


	//----- nvinfo : EIATTR_KPARAM_INFO
	.align		4
.L_9:
        /*0018*/ 	.byte	0x04, 0x17
        /*001a*/ 	.short	(.L_11 - .L_10)
.L_10:
        /*001c*/ 	.word	0x00000000
        /*0020*/ 	.short	0x0001
        /*0022*/ 	.short	0x0008
        /*0024*/ 	.byte	0x00, 0xf5, 0x21, 0x00


	//----- nvinfo : EIATTR_KPARAM_INFO
	.align		4
.L_11:
        /*0028*/ 	.byte	0x04, 0x17
        /*002a*/ 	.short	(.L_13 - .L_12)
.L_12:
        /*002c*/ 	.word	0x00000000
        /*0030*/ 	.short	0x0000
        /*0032*/ 	.short	0x0000
        /*0034*/ 	.byte	0x00, 0xf5, 0x21, 0x00


	//----- nvinfo : EIATTR_SPARSE_MMA_MASK
	.align		4
.L_13:
        /*0038*/ 	.byte	0x03, 0x50
        /*003a*/ 	.short	0x0000


	//----- nvinfo : EIATTR_MAXREG_COUNT
	.align		4
        /*003c*/ 	.byte	0x03, 0x1b
        /*003e*/ 	.short	0x00ff


	//----- nvinfo : EIATTR_MERCURY_ISA_VERSION
	.align		4
        /*0040*/ 	.byte	0x03, 0x5f
        /*0042*/ 	.short	0x0101


	//----- nvinfo : EIATTR_VRC_CTA_INIT_COUNT
	.align		4
        /*0044*/ 	.byte	0x02, 0x4a
	.zero		1
	.zero		1


	//----- nvinfo : EIATTR_EXIT_INSTR_OFFSETS
	.align		4
        /*0048*/ 	.byte	0x04, 0x1c
        /*004a*/ 	.short	(.L_15 - .L_14)


	//   ....[0]....
.L_14:
        /*004c*/ 	.word	0x00000070


	//   ....[1]....
        /*0050*/ 	.word	0x00000110


	//----- nvinfo : EIATTR_CBANK_PARAM_SIZE
	.align		4
.L_15:
        /*0054*/ 	.byte	0x03, 0x19
        /*0056*/ 	.short	0x0014


	//----- nvinfo : EIATTR_PARAM_CBANK
	.align		4
        /*0058*/ 	.byte	0x04, 0x0a
        /*005a*/ 	.short	(.L_17 - .L_16)
	.align		4
.L_16:
        /*005c*/ 	.word	index@(.nv.constant0._Z17AddArraysAtDevicePiS_i)
        /*0060*/ 	.short	0x0380
        /*0062*/ 	.short	0x0014


	//----- nvinfo : EIATTR_SW_WAR
	.align		4
.L_17:
        /*0064*/ 	.byte	0x04, 0x36
        /*0066*/ 	.short	(.L_19 - .L_18)
.L_18:
        /*0068*/ 	.word	0x00000008
.L_19:


//--------------------- .nv.callgraph             --------------------------
	.section	.nv.callgraph,"",@"SHT_CUDA_CALLGRAPH"
	.align	4
	.sectionentsize	8
	.align		4
        /*0000*/ 	.word	0x00000000
	.align		4
        /*0004*/ 	.word	0xffffffff
	.align		4
        /*0008*/ 	.word	0x00000000
	.align		4
        /*000c*/ 	.word	0xfffffffe
	.align		4
        /*0010*/ 	.word	0x00000000
	.align		4
        /*0014*/ 	.word	0xfffffffd
	.align		4
        /*0018*/ 	.word	0x00000000
	.align		4
        /*001c*/ 	.word	0xfffffffc


//--------------------- .text._Z17AddArraysAtDevicePiS_i --------------------------
	.section	.text._Z17AddArraysAtDevicePiS_i,"ax",@progbits
	.align	128
        .global         _Z17AddArraysAtDevicePiS_i
        .type           _Z17AddArraysAtDevicePiS_i,@function
        .size           _Z17AddArraysAtDevicePiS_i,(.L_x_1 - _Z17AddArraysAtDevicePiS_i)
        .other          _Z17AddArraysAtDevicePiS_i,@"STO_CUDA_ENTRY STV_DEFAULT"
_Z17AddArraysAtDevicePiS_i:
.text._Z17AddArraysAtDevicePiS_i:
[----:B------:R-:W-:Y:S01]  /*0000*/  LDC R1, c[0x0][0x37c] ;  /* 0x0000df00ff017b82 */ /* 0x000fe20000000800 */
[----:B------:R-:W0:Y:S07]  /*0010*/  S2R R0, SR_TID.X ;  /* 0x0000000000007919 */ /* 0x000e2e0000002100 */
[----:B------:R-:W0:Y:S01]  /*0020*/  S2UR UR4, SR_CTAID.X ;  /* 0x00000000000479c3 */ /* 0x000e220000002500 */
[----:B------:R-:W1:Y:S07]  /*0030*/  LDCU UR5, c[0x0][0x390] ;  /* 0x00007200ff0577ac */ /* 0x000e6e0008000800 */
[----:B------:R-:W0:Y:S02]  /*0040*/  LDC R7, c[0x0][0x360] ;  /* 0x0000d800ff077b82 */ /* 0x000e240000000800 */
[----:B0-----:R-:W-:-:S05]  /*0050*/  IMAD R7, R7, UR4, R0 ;  /* 0x0000000407077c24 */ /* 0x001fca000f8e0200 */
[----:B-1----:R-:W-:-:S13]  /*0060*/  ISETP.GE.AND P0, PT, R7, UR5, PT ;  /* 0x0000000507007c0c */ /* 0x002fda000bf06270 */
[----:B------:R-:W-:Y:S05]  /*0070*/  @P0 EXIT ;  /* 0x000000000000094d */ /* 0x000fea0003800000 */
[----:B------:R-:W0:Y:S01]  /*0080*/  LDC.64 R2, c[0x0][0x388] ;  /* 0x0000e200ff027b82 */ /* 0x000e220000000a00 */
[----:B------:R-:W1:Y:S07]  /*0090*/  LDCU.64 UR4, c[0x0][0x358] ;  /* 0x00006b00ff0477ac */ /* 0x000e6e0008000a00 */
[----:B------:R-:W2:Y:S01]  /*00a0*/  LDC.64 R4, c[0x0][0x380] ;  /* 0x0000e000ff047b82 */ /* 0x000ea20000000a00 */
[----:B0-----:R-:W-:-:S06]  /*00b0*/  IMAD.WIDE R2, R7, 0x4, R2 ;  /* 0x0000000407027825 */ /* 0x001fcc00078e0202 */
[----:B-1----:R-:W3:Y:S01]  /*00c0*/  LDG.E R2, desc[UR4][R2.64] ;  /* 0x0000000402027981 */ /* 0x002ee2000c1e1900 */
[----:B--2---:R-:W-:-:S05]  /*00d0*/  IMAD.WIDE R4, R7, 0x4, R4 ;  /* 0x0000000407047825 */ /* 0x004fca00078e0204 */
[----:B------:R-:W3:Y:S02]  /*00e0*/  LDG.E R7, desc[UR4][R4.64] ;  /* 0x0000000404077981 */ /* 0x000ee4000c1e1900 */
[----:B---3--:R-:W-:-:S05]  /*00f0*/  IADD3 R7, PT, PT, R2, R7, RZ ;  /* 0x0000000702077210 */ /* 0x008fca0007ffe0ff */
[----:B------:R-:W-:Y:S01]  /*0100*/  STG.E desc[UR4][R4.64], R7 ;  /* 0x0000000704007986 */ /* 0x000fe2000c101904 */
[----:B------:R-:W-:Y:S05]  /*0110*/  EXIT ;  /* 0x000000000000794d */ /* 0x000fea0003800000 */
.L_x_0:
[----:B------:R-:W-:-:S00]  /*0120*/  BRA `(.L_x_0) ;  /* 0xfffffffc00fc7947 */ /* 0x000fc0000383ffff */
[----:B------:R-:W-:-:S00]  /*0130*/  NOP ;  /* 0x0000000000007918 */ /* 0x000fc00000000000 */
        /* <DEDUP_REMOVED lines=12> */
.L_x_1:


//--------------------- .nv.shared.reserved.0     --------------------------
	.section	.nv.shared.reserved.0,"aw",@nobits
	.weak		__nv_reservedSMEM_offset_0_alias
	.size		__nv_reservedSMEM_offset_0_alias, 0, 64
	.other		__nv_reservedSMEM_offset_0_alias,@"STO_CUDA_RESERVED_SHARED STV_DEFAULT"
__nv_reservedSMEM_offset_0_alias:
	.zero		0
	.zero		64


//--------------------- .nv.constant0._Z17AddArraysAtDevicePiS_i --------------------------
	.section	.nv.constant0._Z17AddArraysAtDevicePiS_i,"a",@progbits
	.sectionflags	@""
	.align	4
.nv.constant0._Z17AddArraysAtDevicePiS_i:
	.zero		916


//--------------------- SYMBOLS --------------------------

	.type		.nv.reservedSmem.offset0,@object
	.size		.nv.reservedSmem.offset0,0x4
